//
// Generated by NVIDIA NVVM Compiler
//
// Compiler Build ID: CL-36424714
// Cuda compilation tools, release 13.0, V13.0.88
// Based on NVVM 20.0.0
//

.version 9.0
.target sm_100
.address_size 64

	// .globl	_Z18sortBitonic_kernelPfi
.extern .shared .align 16 .b8 temp[];

.visible .entry _Z18sortBitonic_kernelPfi(
	.param .u64 .ptr .align 1 _Z18sortBitonic_kernelPfi_param_0,
	.param .u32 _Z18sortBitonic_kernelPfi_param_1
)
{
	.reg .pred 	%p<11>;
	.reg .b32 	%r<24>;
	.reg .b32 	%f<10>;
	.reg .b64 	%rd<5>;

	ld.param.u64 	%rd2, [_Z18sortBitonic_kernelPfi_param_0];
	ld.param.u32 	%r12, [_Z18sortBitonic_kernelPfi_param_1];
	cvta.to.global.u64 	%rd3, %rd2;
	mov.u32 	%r13, %ctaid.x;
	mov.u32 	%r1, %tid.y;
	mov.u32 	%r2, %ntid.y;
	setp.ge.s32 	%p1, %r1, %r12;
	mad.lo.s32 	%r14, %r12, %r13, %r1;
	mul.wide.u32 	%rd4, %r14, 4;
	add.s64 	%rd1, %rd3, %rd4;
	mov.f32 	%f9, 0f7F800000;
	@%p1 bra 	$L__BB0_2;
	ld.global.f32 	%f9, [%rd1];
$L__BB0_2:
	shl.b32 	%r15, %r1, 2;
	mov.u32 	%r16, temp;
	add.s32 	%r3, %r16, %r15;
	st.shared.f32 	[%r3], %f9;
	bar.sync 	0;
	setp.lt.u32 	%p2, %r2, 2;
	@%p2 bra 	$L__BB0_14;
	mov.b32 	%r22, 2;
$L__BB0_4:
	setp.eq.s32 	%p3, %r22, 0;
	@%p3 bra 	$L__BB0_13;
	and.b32  	%r5, %r22, %r1;
	mov.u32 	%r23, %r22;
$L__BB0_6:
	mov.u32 	%r6, %r23;
	shr.u32 	%r23, %r6, 1;
	xor.b32  	%r8, %r23, %r1;
	setp.le.u32 	%p4, %r8, %r1;
	@%p4 bra 	$L__BB0_12;
	setp.ne.s32 	%p5, %r5, 0;
	@%p5 bra 	$L__BB0_10;
	ld.shared.f32 	%f3, [%r3];
	shl.b32 	%r20, %r8, 2;
	add.s32 	%r9, %r16, %r20;
	ld.shared.f32 	%f4, [%r9];
	setp.leu.f32 	%p7, %f3, %f4;
	@%p7 bra 	$L__BB0_12;
	st.shared.f32 	[%r3], %f4;
	st.shared.f32 	[%r9], %f3;
	bra.uni 	$L__BB0_12;
$L__BB0_10:
	ld.shared.f32 	%f5, [%r3];
	shl.b32 	%r18, %r8, 2;
	add.s32 	%r10, %r16, %r18;
	ld.shared.f32 	%f6, [%r10];
	setp.geu.f32 	%p6, %f5, %f6;
	@%p6 bra 	$L__BB0_12;
	st.shared.f32 	[%r3], %f6;
	st.shared.f32 	[%r10], %f5;
$L__BB0_12:
	bar.sync 	0;
	setp.gt.u32 	%p8, %r6, 3;
	@%p8 bra 	$L__BB0_6;
$L__BB0_13:
	shl.b32 	%r22, %r22, 1;
	setp.le.u32 	%p9, %r22, %r2;
	@%p9 bra 	$L__BB0_4;
$L__BB0_14:
	setp.ge.s32 	%p10, %r1, %r12;
	@%p10 bra 	$L__BB0_16;
	ld.shared.f32 	%f8, [%r3];
	st.global.f32 	[%rd1], %f8;
$L__BB0_16:
	ret;

}


// ===== COMPILED SASS (sm_100) =====

	.target	sm_100

	.elftype	@"ET_EXEC"


//--------------------- .note.nv.tkinfo           --------------------------
	.section	.note.nv.tkinfo,"",@"SHT_NOTE"
	.sectionflags	@"SHF_NOTE_NV_TKINFO"
	.tkinfo
        /*0018*/ 	.word	0x00000002
        /*0030*/ 	.string	""
        /*0030*/ 	.string	"ptxas"
        /*0030*/ 	.string	"Cuda compilation tools, release 13.0, V13.0.88"
        /*0030*/ 	.string	"Build cuda_13.0.r13.0/compiler.36424714_0"
        /*0030*/ 	.string	"-arch sm_100 -m 64 "



//--------------------- .note.nv.cuinfo           --------------------------
	.section	.note.nv.cuinfo,"",@"SHT_NOTE"
	.sectionflags	@"SHF_NOTE_NV_CUINFO"
        /*0018*/ 	.short	0x0002
        /*001a*/ 	.short	0x0064
        /*001c*/ 	.short	0x0082
	.zero		2


//--------------------- .nv.info                  --------------------------
	.section	.nv.info,"",@"SHT_CUDA_INFO"
	.align	4


	//----- nvinfo : EIATTR_REGCOUNT
	.align		4
        /*0000*/ 	.byte	0x04, 0x2f
        /*0002*/ 	.short	(.L_1 - .L_0)
	.align		4
.L_0:
        /*0004*/ 	.word	index@(_Z18sortBitonic_kernelPfi)
        /*0008*/ 	.word	0x0000000a


	//----- nvinfo : EIATTR_FRAME_SIZE
	.align		4
.L_1:
        /*000c*/ 	.byte	0x04, 0x11
        /*000e*/ 	.short	(.L_3 - .L_2)
	.align		4
.L_2:
        /*0010*/ 	.word	index@(_Z18sortBitonic_kernelPfi)
        /*0014*/ 	.word	0x00000000


	//----- nvinfo : EIATTR_MIN_STACK_SIZE
	.align		4
.L_3:
        /*0018*/ 	.byte	0x04, 0x12
        /*001a*/ 	.short	(.L_5 - .L_4)
	.align		4
.L_4:
        /*001c*/ 	.word	index@(_Z18sortBitonic_kernelPfi)
        /*0020*/ 	.word	0x00000000
.L_5:


//--------------------- .nv.compat                --------------------------
	.section	.nv.compat,"",@"SHT_CUDA_COMPAT_INFO"
	.align	4
        /*0000*/ 	.byte	0x02, 0x09, 0x00, 0x00, 0x02, 0x02, 0x01, 0x00, 0x02, 0x05, 0x05, 0x00, 0x03, 0x07, 0x01, 0x01
        /*0010*/ 	.byte	0x02, 0x03, 0x00, 0x00, 0x02, 0x06, 0x01, 0x00, 0x04, 0x0b, 0x08, 0x00, 0x09, 0x00, 0x00, 0x00
        /*0020*/ 	.byte	0x00, 0x00, 0x00, 0x00


//--------------------- .nv.info._Z18sortBitonic_kernelPfi --------------------------
	.section	.nv.info._Z18sortBitonic_kernelPfi,"",@"SHT_CUDA_INFO"
	.sectionflags	@""
	.align	4


	//----- nvinfo : EIATTR_CUDA_API_VERSION
	.align		4
        /*0000*/ 	.byte	0x04, 0x37
        /*0002*/ 	.short	(.L_7 - .L_6)
.L_6:
        /*0004*/ 	.word	0x00000082


	//----- nvinfo : EIATTR_KPARAM_INFO
	.align		4
.L_7:
        /*0008*/ 	.byte	0x04, 0x17
        /*000a*/ 	.short	(.L_9 - .L_8)
.L_8:
        /*000c*/ 	.word	0x00000000
        /*0010*/ 	.short	0x0001
        /*0012*/ 	.short	0x0008
        /*0014*/ 	.byte	0x00, 0xf0, 0x11, 0x00


	//----- nvinfo : EIATTR_KPARAM_INFO
	.align		4
.L_9:
        /*0018*/ 	.byte	0x04, 0x17
        /*001a*/ 	.short	(.L_11 - .L_10)
.L_10:
        /*001c*/ 	.word	0x00000000
        /*0020*/ 	.short	0x0000
        /*0022*/ 	.short	0x0000
        /*0024*/ 	.byte	0x00, 0xf5, 0x21, 0x00


	//----- nvinfo : EIATTR_SPARSE_MMA_MASK
	.align		4
.L_11:
        /*0028*/ 	.byte	0x03, 0x50
        /*002a*/ 	.short	0x0000


	//----- nvinfo : EIATTR_MAXREG_COUNT
	.align		4
        /*002c*/ 	.byte	0x03, 0x1b
        /*002e*/ 	.short	0x00ff


	//----- nvinfo : EIATTR_NUM_BARRIERS
	.align		4
        /*0030*/ 	.byte	0x02, 0x4c
        /*0032*/ 	.byte	0x01
	.zero		1


	//----- nvinfo : EIATTR_MERCURY_ISA_VERSION
	.align		4
        /*0034*/ 	.byte	0x03, 0x5f
        /*0036*/ 	.short	0x0101


	//----- nvinfo : EIATTR_VRC_CTA_INIT_COUNT
	.align		4
        /*0038*/ 	.byte	0x02, 0x4a
	.zero		1
	.zero		1


	//----- nvinfo : EIATTR_EXIT_INSTR_OFFSETS
	.align		4
        /*003c*/ 	.byte	0x04, 0x1c
        /*003e*/ 	.short	(.L_13 - .L_12)


	//   ....[0]....
.L_12:
        /*0040*/ 	.word	0x00000370


	//   ....[1]....
        /*0044*/ 	.word	0x000003a0


	//----- nvinfo : EIATTR_CRS_STACK_SIZE
	.align		4
.L_13:
        /*0048*/ 	.byte	0x04, 0x1e
        /*004a*/ 	.short	(.L_15 - .L_14)
.L_14:
        /*004c*/ 	.word	0x00000000


	//----- nvinfo : EIATTR_CBANK_PARAM_SIZE
	.align		4
.L_15:
        /*0050*/ 	.byte	0x03, 0x19
        /*0052*/ 	.short	0x000c


	//----- nvinfo : EIATTR_PARAM_CBANK
	.align		4
        /*0054*/ 	.byte	0x04, 0x0a
        /*0056*/ 	.short	(.L_17 - .L_16)
	.align		4
.L_16:
        /*0058*/ 	.word	index@(.nv.constant0._Z18sortBitonic_kernelPfi)
        /*005c*/ 	.short	0x0380
        /*005e*/ 	.short	0x000c


	//----- nvinfo : EIATTR_SW_WAR
	.align		4
.L_17:
        /*0060*/ 	.byte	0x04, 0x36
        /*0062*/ 	.short	(.L_19 - .L_18)
.L_18:
        /*0064*/ 	.word	0x00000008
.L_19:


//--------------------- .nv.callgraph             --------------------------
	.section	.nv.callgraph,"",@"SHT_CUDA_CALLGRAPH"
	.align	4
	.sectionentsize	8
	.align		4
        /*0000*/ 	.word	0x00000000
	.align		4
        /*0004*/ 	.word	0xffffffff
	.align		4
        /*0008*/ 	.word	0x00000000
	.align		4
        /*000c*/ 	.word	0xfffffffe
	.align		4
        /*0010*/ 	.word	0x00000000
	.align		4
        /*0014*/ 	.word	0xfffffffd
	.align		4
        /*0018*/ 	.word	0x00000000
	.align		4
        /*001c*/ 	.word	0xfffffffc


//--------------------- .text._Z18sortBitonic_kernelPfi --------------------------
	.section	.text._Z18sortBitonic_kernelPfi,"ax",@progbits
	.align	128
        .global         _Z18sortBitonic_kernelPfi
        .type           _Z18sortBitonic_kernelPfi,@function
        .size           _Z18sortBitonic_kernelPfi,(.L_x_8 - _Z18sortBitonic_kernelPfi)
        .other          _Z18sortBitonic_kernelPfi,@"STO_CUDA_ENTRY STV_DEFAULT"
_Z18sortBitonic_kernelPfi:
.text._Z18sortBitonic_kernelPfi:
[----:B------:R-:W-:Y:S01]  /*0000*/  LDC R1, c[0x0][0x37c] ;  /* 0x0000df00ff017b82 */ /* 0x000fe20000000800 */
[----:B------:R-:W0:Y:S07]  /*0010*/  S2R R4, SR_TID.Y ;  /* 0x0000000000047919 */ /* 0x000e2e0000002200 */
[----:B------:R-:W0:Y:S01]  /*0020*/  LDC R5, c[0x0][0x388] ;  /* 0x0000e200ff057b82 */ /* 0x000e220000000800 */
[----:B------:R-:W1:Y:S01]  /*0030*/  LDCU.64 UR8, c[0x0][0x358] ;  /* 0x00006b00ff0877ac */ /* 0x000e620008000a00 */
[----:B------:R-:W-:-:S06]  /*0040*/  IMAD.MOV.U32 R0, RZ, RZ, 0x7f800000 ;  /* 0x7f800000ff007424 */ /* 0x000fcc00078e00ff */
[----:B------:R-:W2:Y:S08]  /*0050*/  S2UR UR4, SR_CTAID.X ;  /* 0x00000000000479c3 */ /* 0x000eb00000002500 */
[----:B------:R-:W3:Y:S01]  /*0060*/  LDC.64 R2, c[0x0][0x380] ;  /* 0x0000e000ff027b82 */ /* 0x000ee20000000a00 */
[----:B0-----:R-:W-:Y:S01]  /*0070*/  ISETP.GE.AND P0, PT, R4, R5, PT ;  /* 0x000000050400720c */ /* 0x001fe20003f06270 */
[----:B--2---:R-:W-:-:S04]  /*0080*/  IMAD R5, R5, UR4, R4 ;  /* 0x0000000405057c24 */ /* 0x004fc8000f8e0204 */
[----:B---3--:R-:W-:-:S08]  /*0090*/  IMAD.WIDE.U32 R2, R5, 0x4, R2 ;  /* 0x0000000405027825 */ /* 0x008fd000078e0002 */
[----:B-1----:R-:W2:Y:S01]  /*00a0*/  @!P0 LDG.E R0, desc[UR8][R2.64] ;  /* 0x0000000802008981 */ /* 0x002ea2000c1e1900 */
[----:B------:R-:W0:Y:S01]  /*00b0*/  S2UR UR5, SR_CgaCtaId ;  /* 0x00000000000579c3 */ /* 0x000e220000008800 */
[----:B------:R-:W-:Y:S01]  /*00c0*/  UMOV UR4, 0x400 ;  /* 0x0000040000047882 */ /* 0x000fe20000000000 */
[----:B------:R-:W1:Y:S02]  /*00d0*/  LDCU UR10, c[0x0][0x364] ;  /* 0x00006c80ff0a77ac */ /* 0x000e640008000800 */
[----:B-1----:R-:W-:Y:S02]  /*00e0*/  UISETP.GE.U32.AND UP0, UPT, UR10, 0x2, UPT ;  /* 0x000000020a00788c */ /* 0x002fe4000bf06070 */
[----:B0-----:R-:W-:-:S06]  /*00f0*/  ULEA UR4, UR5, UR4, 0x18 ;  /* 0x0000000405047291 */ /* 0x001fcc000f8ec0ff */
[----:B------:R-:W-:-:S05]  /*0100*/  LEA R5, R4, UR4, 0x2 ;  /* 0x0000000404057c11 */ /* 0x000fca000f8e10ff */
[----:B--2---:R0:W-:Y:S01]  /*0110*/  STS [R5], R0 ;  /* 0x0000000005007388 */ /* 0x0041e20000000800 */
[----:B------:R-:W-:Y:S06]  /*0120*/  BAR.SYNC.DEFER_BLOCKING 0x0 ;  /* 0x0000000000007b1d */ /* 0x000fec0000010000 */
[----:B------:R-:W-:Y:S05]  /*0130*/  BRA.U !UP0, `(.L_x_0) ;  /* 0x0000000108847547 */ /* 0x000fea000b800000 */
[----:B------:R-:W-:-:S05]  /*0140*/  UMOV UR5, 0x2 ;  /* 0x0000000200057882 */ /* 0x000fca0000000000 */
.L_x_6:
[----:B------:R-:W-:-:S09]  /*0150*/  UISETP.NE.AND UP0, UPT, UR5, URZ, UPT ;  /* 0x000000ff0500728c */ /* 0x000fd2000bf05270 */
[----:B-12---:R-:W-:Y:S05]  /*0160*/  BRA.U !UP0, `(.L_x_1) ;  /* 0x00000001086c7547 */ /* 0x006fea000b800000 */
[----:B------:R-:W-:-:S05]  /*0170*/  UMOV UR6, UR5 ;  /* 0x0000000500067c82 */ /* 0x000fca0008000000 */
.L_x_5:
[----:B------:R-:W-:Y:S01]  /*0180*/  UMOV UR7, UR6 ;  /* 0x0000000600077c82 */ /* 0x000fe20008000000 */
[----:B------:R-:W-:Y:S01]  /*0190*/  USHF.R.U32.HI UR6, URZ, 0x1, UR6 ;  /* 0x00000001ff067899 */ /* 0x000fe20008011606 */
[----:B------:R-:W-:Y:S05]  /*01a0*/  BSSY.RECONVERGENT B0, `(.L_x_2) ;  /* 0x0000014000007945 */ /* 0x000fea0003800200 */
[----:B-12---:R-:W-:-:S04]  /*01b0*/  LOP3.LUT R7, R4, UR6, RZ, 0x3c, !PT ;  /* 0x0000000604077c12 */ /* 0x006fc8000f8e3cff */
[----:B------:R-:W-:-:S13]  /*01c0*/  ISETP.GT.U32.AND P0, PT, R7, R4, PT ;  /* 0x000000040700720c */ /* 0x000fda0003f04070 */
[----:B------:R-:W-:Y:S05]  /*01d0*/  @!P0 BRA `(.L_x_3) ;  /* 0x0000000000408947 */ /* 0x000fea0003800000 */
[----:B------:R-:W-:-:S13]  /*01e0*/  LOP3.LUT P0, RZ, R4, UR5, RZ, 0xc0, !PT ;  /* 0x0000000504ff7c12 */ /* 0x000fda000f80c0ff */
[----:B------:R-:W-:Y:S05]  /*01f0*/  @P0 BRA `(.L_x_4) ;  /* 0x0000000000200947 */ /* 0x000fea0003800000 */
[----:B------:R-:W-:Y:S01]  /*0200*/  LEA R7, R7, UR4, 0x2 ;  /* 0x0000000407077c11 */ /* 0x000fe2000f8e10ff */
[----:B0-----:R-:W-:Y:S04]  /*0210*/  LDS R0, [R5] ;  /* 0x0000000005007984 */ /* 0x001fe80000000800 */
[----:B------:R-:W0:Y:S02]  /*0220*/  LDS R6, [R7] ;  /* 0x0000000007067984 */ /* 0x000e240000000800 */
[----:B0-----:R-:W-:-:S13]  /*0230*/  FSETP.GT.AND P0, PT, R0, R6, PT ;  /* 0x000000060000720b */ /* 0x001fda0003f04000 */
[----:B------:R-:W-:Y:S05]  /*0240*/  @!P0 BRA `(.L_x_3) ;  /* 0x0000000000248947 */ /* 0x000fea0003800000 */
[----:B------:R2:W-:Y:S04]  /*0250*/  STS [R5], R6 ;  /* 0x0000000605007388 */ /* 0x0005e80000000800 */
[----:B------:R2:W-:Y:S01]  /*0260*/  STS [R7], R0 ;  /* 0x0000000007007388 */ /* 0x0005e20000000800 */
[----:B------:R-:W-:Y:S05]  /*0270*/  BRA `(.L_x_3) ;  /* 0x0000000000187947 */ /* 0x000fea0003800000 */
.L_x_4:
[----:B------:R-:W-:Y:S01]  /*0280*/  LEA R7, R7, UR4, 0x2 ;  /* 0x0000000407077c11 */ /* 0x000fe2000f8e10ff */
[----:B0-----:R-:W-:Y:S04]  /*0290*/  LDS R0, [R5] ;  /* 0x0000000005007984 */ /* 0x001fe80000000800 */
[----:B------:R-:W0:Y:S02]  /*02a0*/  LDS R6, [R7] ;  /* 0x0000000007067984 */ /* 0x000e240000000800 */
[----:B0-----:R-:W-:-:S13]  /*02b0*/  FSETP.GEU.AND P0, PT, R0, R6, PT ;  /* 0x000000060000720b */ /* 0x001fda0003f0e000 */
[----:B------:R1:W-:Y:S04]  /*02c0*/  @!P0 STS [R5], R6 ;  /* 0x0000000605008388 */ /* 0x0003e80000000800 */
[----:B------:R1:W-:Y:S02]  /*02d0*/  @!P0 STS [R7], R0 ;  /* 0x0000000007008388 */ /* 0x0003e40000000800 */
.L_x_3:
[----:B------:R-:W-:Y:S05]  /*02e0*/  BSYNC.RECONVERGENT B0 ;  /* 0x0000000000007941 */ /* 0x000fea0003800200 */
.L_x_2:
[----:B------:R-:W-:Y:S01]  /*02f0*/  BAR.SYNC.DEFER_BLOCKING 0x0 ;  /* 0x0000000000007b1d */ /* 0x000fe20000010000 */
[----:B------:R-:W-:-:S09]  /*0300*/  UISETP.GT.U32.AND UP0, UPT, UR7, 0x3, UPT ;  /* 0x000000030700788c */ /* 0x000fd2000bf04070 */
[----:B------:R-:W-:Y:S05]  /*0310*/  BRA.U UP0, `(.L_x_5) ;  /* 0xfffffffd00987547 */ /* 0x000fea000b83ffff */
.L_x_1:
[----:B------:R-:W-:-:S04]  /*0320*/  USHF.L.U32 UR5, UR5, 0x1, URZ ;  /* 0x0000000105057899 */ /* 0x000fc800080006ff */
[----:B------:R-:W-:-:S09]  /*0330*/  UISETP.GT.U32.AND UP0, UPT, UR5, UR10, UPT ;  /* 0x0000000a0500728c */ /* 0x000fd2000bf04070 */
[----:B------:R-:W-:Y:S05]  /*0340*/  BRA.U !UP0, `(.L_x_6) ;  /* 0xfffffffd08807547 */ /* 0x000fea000b83ffff */
.L_x_0:
[----:B------:R-:W3:Y:S02]  /*0350*/  LDCU UR6, c[0x0][0x388] ;  /* 0x00007100ff0677ac */ /* 0x000ee40008000800 */
[----:B---3--:R-:W-:-:S13]  /*0360*/  ISETP.GE.AND P0, PT, R4, UR6, PT ;  /* 0x0000000604007c0c */ /* 0x008fda000bf06270 */
[----:B------:R-:W-:Y:S05]  /*0370*/  @P0 EXIT ;  /* 0x000000000000094d */ /* 0x000fea0003800000 */
[----:B012---:R-:W0:Y:S04]  /*0380*/  LDS R5, [R5] ;  /* 0x0000000005057984 */ /* 0x007e280000000800 */
[----:B0-----:R-:W-:Y:S01]  /*0390*/  STG.E desc[UR8][R2.64], R5 ;  /* 0x0000000502007986 */ /* 0x001fe2000c101908 */
[----:B------:R-:W-:Y:S05]  /*03a0*/  EXIT ;  /* 0x000000000000794d */ /* 0x000fea0003800000 */
.L_x_7:
[----:B------:R-:W-:-:S00]  /*03b0*/  BRA `(.L_x_7) ;  /* 0xfffffffc00fc7947 */ /* 0x000fc0000383ffff */
[----:B------:R-:W-:-:S00]  /*03c0*/  NOP ;  /* 0x0000000000007918 */ /* 0x000fc00000000000 */
        /* <DEDUP_REMOVED lines=11> */
.L_x_8:


//--------------------- .nv.shared._Z18sortBitonic_kernelPfi --------------------------
	.section	.nv.shared._Z18sortBitonic_kernelPfi,"aw",@nobits
	.sectionflags	@""
	.align	16
	.zero		1024


//--------------------- .nv.shared.reserved.0     --------------------------
	.section	.nv.shared.reserved.0,"aw",@nobits
	.weak		__nv_reservedSMEM_offset_0_alias
	.size		__nv_reservedSMEM_offset_0_alias, 0, 64
	.other		__nv_reservedSMEM_offset_0_alias,@"STO_CUDA_RESERVED_SHARED STV_DEFAULT"
__nv_reservedSMEM_offset_0_alias:
	.zero		0
	.zero		64


//--------------------- .nv.constant0._Z18sortBitonic_kernelPfi --------------------------
	.section	.nv.constant0._Z18sortBitonic_kernelPfi,"a",@progbits
	.sectionflags	@""
	.align	4
.nv.constant0._Z18sortBitonic_kernelPfi:
	.zero		908


//--------------------- SYMBOLS --------------------------

	.type		.nv.reservedSmem.offset0,@object
	.size		.nv.reservedSmem.offset0,0x4
	.type		.nv.reservedSmem.cap,@object
	.size		.nv.reservedSmem.cap,0x4
